//
// Generated by NVIDIA NVVM Compiler
//
// Compiler Build ID: CL-36424714
// Cuda compilation tools, release 13.0, V13.0.88
// Based on NVVM 20.0.0
//

.version 9.0
.target sm_100
.address_size 64

	// .globl	_Z5Hellov
.extern .func  (.param .b32 func_retval0) vprintf
(
	.param .b64 vprintf_param_0,
	.param .b64 vprintf_param_1
)
;
.global .align 1 .b8 $str[23] = {72, 101, 108, 108, 111, 32, 102, 114, 111, 109, 32, 116, 104, 114, 101, 97, 100, 32, 37, 100, 33, 10};

.visible .entry _Z5Hellov()
{
	.local .align 8 .b8 	__local_depot0[8];
	.reg .b64 	%SP;
	.reg .b64 	%SPL;
	.reg .b32 	%r<4>;
	.reg .b64 	%rd<5>;

	mov.u64 	%SPL, __local_depot0;
	cvta.local.u64 	%SP, %SPL;
	add.u64 	%rd1, %SP, 0;
	add.u64 	%rd2, %SPL, 0;
	mov.u32 	%r1, %tid.x;
	st.local.u32 	[%rd2], %r1;
	mov.u64 	%rd3, $str;
	cvta.global.u64 	%rd4, %rd3;
	{ // callseq 0, 0
	.param .b64 param0;
	st.param.b64 	[param0], %rd4;
	.param .b64 param1;
	st.param.b64 	[param1], %rd1;
	.param .b32 retval0;
	call.uni (retval0), 
	vprintf, 
	(
	param0, 
	param1
	);
	ld.param.b32 	%r2, [retval0];
	} // callseq 0
	ret;

}


// ===== COMPILED SASS (sm_100) =====

	.target	sm_100

	.elftype	@"ET_EXEC"


//--------------------- .note.nv.tkinfo           --------------------------
	.section	.note.nv.tkinfo,"",@"SHT_NOTE"
	.sectionflags	@"SHF_NOTE_NV_TKINFO"
	.tkinfo
        /*0018*/ 	.word	0x00000002
        /*0030*/ 	.string	""
        /*0030*/ 	.string	"ptxas"
        /*0030*/ 	.string	"Cuda compilation tools, release 13.0, V13.0.88"
        /*0030*/ 	.string	"Build cuda_13.0.r13.0/compiler.36424714_0"
        /*0030*/ 	.string	"-arch sm_100 -m 64 "



//--------------------- .note.nv.cuinfo           --------------------------
	.section	.note.nv.cuinfo,"",@"SHT_NOTE"
	.sectionflags	@"SHF_NOTE_NV_CUINFO"
        /*0018*/ 	.short	0x0002
        /*001a*/ 	.short	0x0064
        /*001c*/ 	.short	0x0082
	.zero		2


//--------------------- .nv.info                  --------------------------
	.section	.nv.info,"",@"SHT_CUDA_INFO"
	.align	4


	//----- nvinfo : EIATTR_REGCOUNT
	.align		4
        /*0000*/ 	.byte	0x04, 0x2f
        /*0002*/ 	.short	(.L_2 - .L_1)
	.align		4
.L_1:
        /*0004*/ 	.word	index@(_Z5Hellov)
        /*0008*/ 	.word	0x00000018


	//----- nvinfo : EIATTR_FRAME_SIZE
	.align		4
.L_2:
        /*000c*/ 	.byte	0x04, 0x11
        /*000e*/ 	.short	(.L_4 - .L_3)
	.align		4
.L_3:
        /*0010*/ 	.word	index@(_Z5Hellov)
        /*0014*/ 	.word	0x00000008


	//----- nvinfo : EIATTR_MIN_STACK_SIZE
	.align		4
.L_4:
        /*0018*/ 	.byte	0x04, 0x12
        /*001a*/ 	.short	(.L_6 - .L_5)
	.align		4
.L_5:
        /*001c*/ 	.word	index@(_Z5Hellov)
        /*0020*/ 	.word	0x00000008
.L_6:


//--------------------- .nv.compat                --------------------------
	.section	.nv.compat,"",@"SHT_CUDA_COMPAT_INFO"
	.align	4
        /*0000*/ 	.byte	0x02, 0x09, 0x00, 0x00, 0x02, 0x02, 0x01, 0x00, 0x02, 0x05, 0x05, 0x00, 0x03, 0x07, 0x01, 0x01
        /*0010*/ 	.byte	0x02, 0x03, 0x00, 0x00, 0x02, 0x06, 0x01, 0x00, 0x04, 0x0b, 0x08, 0x00, 0x09, 0x00, 0x00, 0x00
        /*0020*/ 	.byte	0x00, 0x00, 0x00, 0x00


//--------------------- .nv.info._Z5Hellov        --------------------------
	.section	.nv.info._Z5Hellov,"",@"SHT_CUDA_INFO"
	.sectionflags	@""
	.align	4


	//----- nvinfo : EIATTR_CUDA_API_VERSION
	.align		4
        /*0000*/ 	.byte	0x04, 0x37
        /*0002*/ 	.short	(.L_8 - .L_7)
.L_7:
        /*0004*/ 	.word	0x00000082


	//----- nvinfo : EIATTR_SPARSE_MMA_MASK
	.align		4
.L_8:
        /*0008*/ 	.byte	0x03, 0x50
        /*000a*/ 	.short	0x0000


	//----- nvinfo : EIATTR_MAXREG_COUNT
	.align		4
        /*000c*/ 	.byte	0x03, 0x1b
        /*000e*/ 	.short	0x00ff


	//----- nvinfo : EIATTR_EXTERNS
	.align		4
        /*0010*/ 	.byte	0x04, 0x0f
        /*0012*/ 	.short	(.L_10 - .L_9)


	//   ....[0]....
	.align		4
.L_9:
        /*0014*/ 	.word	index@(vprintf)


	//----- nvinfo : EIATTR_MERCURY_ISA_VERSION
	.align		4
.L_10:
        /*0018*/ 	.byte	0x03, 0x5f
        /*001a*/ 	.short	0x0101


	//----- nvinfo : EIATTR_VRC_CTA_INIT_COUNT
	.align		4
        /*001c*/ 	.byte	0x02, 0x4a
	.zero		1
	.zero		1


	//----- nvinfo : EIATTR_SYSCALL_OFFSETS
	.align		4
        /*0020*/ 	.byte	0x04, 0x46
        /*0022*/ 	.short	(.L_12 - .L_11)


	//   ....[0]....
.L_11:
        /*0024*/ 	.word	0x000000e0


	//----- nvinfo : EIATTR_EXIT_INSTR_OFFSETS
	.align		4
.L_12:
        /*0028*/ 	.byte	0x04, 0x1c
        /*002a*/ 	.short	(.L_14 - .L_13)


	//   ....[0]....
.L_13:
        /*002c*/ 	.word	0x000000f0


	//----- nvinfo : EIATTR_SW_WAR
	.align		4
.L_14:
        /*0030*/ 	.byte	0x04, 0x36
        /*0032*/ 	.short	(.L_16 - .L_15)
.L_15:
        /*0034*/ 	.word	0x00000008
.L_16:


//--------------------- .nv.callgraph             --------------------------
	.section	.nv.callgraph,"",@"SHT_CUDA_CALLGRAPH"
	.align	4
	.sectionentsize	8
	.align		4
        /*0000*/ 	.word	0x00000000
	.align		4
        /*0004*/ 	.word	0xffffffff
	.align		4
        /*0008*/ 	.word	index@(_Z5Hellov)
	.align		4
        /*000c*/ 	.word	index@(vprintf)
	.align		4
        /*0010*/ 	.word	0x00000000
	.align		4
        /*0014*/ 	.word	0xfffffffe
	.align		4
        /*0018*/ 	.word	0x00000000
	.align		4
        /*001c*/ 	.word	0xfffffffd
	.align		4
        /*0020*/ 	.word	0x00000000
	.align		4
        /*0024*/ 	.word	0xfffffffc


//--------------------- .nv.constant4             --------------------------
	.section	.nv.constant4,"a",@progbits
	.align	8
	.align		8
.nv.constant4:
        /*0000*/ 	.dword	vprintf
	.align		8
        /*0008*/ 	.dword	$str


//--------------------- .text._Z5Hellov           --------------------------
	.section	.text._Z5Hellov,"ax",@progbits
	.align	128
        .global         _Z5Hellov
        .type           _Z5Hellov,@function
        .size           _Z5Hellov,(.L_x_2 - _Z5Hellov)
        .other          _Z5Hellov,@"STO_CUDA_ENTRY STV_DEFAULT"
_Z5Hellov:
.text._Z5Hellov:
[----:B------:R-:W0:Y:S01]  /*0000*/  LDC R1, c[0x0][0x37c] ;  /* 0x0000df00ff017b82 */ /* 0x000e220000000800 */
[----:B------:R-:W1:Y:S01]  /*0010*/  S2R R8, SR_TID.X ;  /* 0x0000000000087919 */ /* 0x000e620000002100 */
[----:B0-----:R-:W-:Y:S01]  /*0020*/  VIADD R1, R1, 0xfffffff8 ;  /* 0xfffffff801017836 */ /* 0x001fe20000000000 */
[----:B------:R-:W-:Y:S01]  /*0030*/  MOV R0, 0x0 ;  /* 0x0000000000007802 */ /* 0x000fe20000000f00 */
[----:B------:R-:W0:Y:S04]  /*0040*/  LDCU UR4, c[0x0][0x2f8] ;  /* 0x00005f00ff0477ac */ /* 0x000e280008000800 */
[----:B------:R2:W3:Y:S01]  /*0050*/  LDC.64 R2, c[0x4][R0] ;  /* 0x0100000000027b82 */ /* 0x0004e20000000a00 */
[----:B------:R-:W4:Y:S01]  /*0060*/  LDCU.64 UR6, c[0x4][0x8] ;  /* 0x01000100ff0677ac */ /* 0x000f220008000a00 */
[----:B------:R-:W5:Y:S01]  /*0070*/  LDCU UR5, c[0x0][0x2fc] ;  /* 0x00005f80ff0577ac */ /* 0x000f620008000800 */
[----:B0-----:R-:W-:Y:S01]  /*0080*/  IADD3 R6, P0, PT, R1, UR4, RZ ;  /* 0x0000000401067c10 */ /* 0x001fe2000ff1e0ff */
[----:B----4-:R-:W-:Y:S01]  /*0090*/  IMAD.U32 R4, RZ, RZ, UR6 ;  /* 0x00000006ff047e24 */ /* 0x010fe2000f8e00ff */
[----:B------:R-:W-:-:S03]  /*00a0*/  MOV R5, UR7 ;  /* 0x0000000700057c02 */ /* 0x000fc60008000f00 */
[----:B-----5:R-:W-:Y:S01]  /*00b0*/  IMAD.X R7, RZ, RZ, UR5, P0 ;  /* 0x00000005ff077e24 */ /* 0x020fe200080e06ff */
[----:B-1----:R2:W-:Y:S07]  /*00c0*/  STL [R1], R8 ;  /* 0x0000000801007387 */ /* 0x0025ee0000100800 */
[----:B------:R-:W-:-:S07]  /*00d0*/  LEPC R20, `(.L_x_0) ;  /* 0x000000001014794e */ /* 0x000fce0000000000 */
[----:B--23--:R-:W-:Y:S05]  /*00e0*/  CALL.ABS.NOINC R2 ;  /* 0x0000000002007343 */ /* 0x00cfea0003c00000 */
.L_x_0:
[----:B------:R-:W-:Y:S05]  /*00f0*/  EXIT ;  /* 0x000000000000794d */ /* 0x000fea0003800000 */
.L_x_1:
[----:B------:R-:W-:-:S00]  /*0100*/  BRA `(.L_x_1) ;  /* 0xfffffffc00fc7947 */ /* 0x000fc0000383ffff */
[----:B------:R-:W-:-:S00]  /*0110*/  NOP ;  /* 0x0000000000007918 */ /* 0x000fc00000000000 */
        /* <DEDUP_REMOVED lines=14> */
.L_x_2:


//--------------------- .nv.global.init           --------------------------
	.section	.nv.global.init,"aw",@progbits
.nv.global.init:
	.type		$str,@object
	.size		$str,(.L_0 - $str)
$str:
        /*0000*/ 	.byte	0x48, 0x65, 0x6c, 0x6c, 0x6f, 0x20, 0x66, 0x72, 0x6f, 0x6d, 0x20, 0x74, 0x68, 0x72, 0x65, 0x61
        /*0010*/ 	.byte	0x64, 0x20, 0x25, 0x64, 0x21, 0x0a, 0x00
.L_0:


//--------------------- .nv.shared.reserved.0     --------------------------
	.section	.nv.shared.reserved.0,"aw",@nobits
	.weak		__nv_reservedSMEM_offset_0_alias
	.size		__nv_reservedSMEM_offset_0_alias, 0, 64
	.other		__nv_reservedSMEM_offset_0_alias,@"STO_CUDA_RESERVED_SHARED STV_DEFAULT"
__nv_reservedSMEM_offset_0_alias:
	.zero		0
	.zero		64


//--------------------- .nv.constant0._Z5Hellov   --------------------------
	.section	.nv.constant0._Z5Hellov,"a",@progbits
	.sectionflags	@""
	.align	4
.nv.constant0._Z5Hellov:
	.zero		896


//--------------------- SYMBOLS --------------------------

	.type		.nv.reservedSmem.offset0,@object
	.size		.nv.reservedSmem.offset0,0x4
	.type		vprintf,@function
